//
// Generated by NVIDIA NVVM Compiler
//
// Compiler Build ID: CL-36424714
// Cuda compilation tools, release 13.0, V13.0.88
// Based on NVVM 20.0.0
//

.version 9.0
.target sm_100
.address_size 64

	// .globl	_Z13runMetropolisPiPtPjS1_S_PbS_fi
// _ZZ13runMetropolisPiPtPjS1_S_PbS_fiE6deltaE has been demoted
// _ZZ13runMetropolisPiPtPjS1_S_PbS_fiE10blockSpins has been demoted

.visible .entry _Z13runMetropolisPiPtPjS1_S_PbS_fi(
	.param .u64 .ptr .align 1 _Z13runMetropolisPiPtPjS1_S_PbS_fi_param_0,
	.param .u64 .ptr .align 1 _Z13runMetropolisPiPtPjS1_S_PbS_fi_param_1,
	.param .u64 .ptr .align 1 _Z13runMetropolisPiPtPjS1_S_PbS_fi_param_2,
	.param .u64 .ptr .align 1 _Z13runMetropolisPiPtPjS1_S_PbS_fi_param_3,
	.param .u64 .ptr .align 1 _Z13runMetropolisPiPtPjS1_S_PbS_fi_param_4,
	.param .u64 .ptr .align 1 _Z13runMetropolisPiPtPjS1_S_PbS_fi_param_5,
	.param .u64 .ptr .align 1 _Z13runMetropolisPiPtPjS1_S_PbS_fi_param_6,
	.param .f32 _Z13runMetropolisPiPtPjS1_S_PbS_fi_param_7,
	.param .u32 _Z13runMetropolisPiPtPjS1_S_PbS_fi_param_8
)
{
	.reg .pred 	%p<25>;
	.reg .b16 	%rs<13>;
	.reg .b32 	%r<265>;
	.reg .b32 	%f<10>;
	.reg .b64 	%rd<48>;
	.reg .b64 	%fd<5>;
	// demoted variable
	.shared .align 4 .b8 _ZZ13runMetropolisPiPtPjS1_S_PbS_fiE6deltaE[128];
	// demoted variable
	.shared .align 4 .b8 _ZZ13runMetropolisPiPtPjS1_S_PbS_fiE10blockSpins[128];
	ld.param.u64 	%rd5, [_Z13runMetropolisPiPtPjS1_S_PbS_fi_param_0];
	ld.param.u64 	%rd6, [_Z13runMetropolisPiPtPjS1_S_PbS_fi_param_1];
	ld.param.u64 	%rd7, [_Z13runMetropolisPiPtPjS1_S_PbS_fi_param_2];
	ld.param.u64 	%rd8, [_Z13runMetropolisPiPtPjS1_S_PbS_fi_param_3];
	ld.param.u64 	%rd9, [_Z13runMetropolisPiPtPjS1_S_PbS_fi_param_5];
	ld.param.f32 	%f1, [_Z13runMetropolisPiPtPjS1_S_PbS_fi_param_7];
	ld.param.u32 	%r49, [_Z13runMetropolisPiPtPjS1_S_PbS_fi_param_8];
	cvta.to.global.u64 	%rd10, %rd9;
	cvta.to.global.u64 	%rd11, %rd6;
	cvta.to.global.u64 	%rd12, %rd5;
	cvta.to.global.u64 	%rd13, %rd8;
	mov.u32 	%r1, %ntid.x;
	mov.u32 	%r2, %ctaid.x;
	mov.u32 	%r3, %tid.x;
	mad.lo.s32 	%r50, %r1, %r2, %r3;
	mul.wide.u32 	%rd14, %r50, 4;
	add.s64 	%rd15, %rd13, %rd14;
	ld.global.u32 	%r51, [%rd15];
	shl.b32 	%r52, %r50, 2;
	mul.wide.u32 	%rd16, %r52, 4;
	add.s64 	%rd1, %rd12, %rd16;
	ld.global.u32 	%r53, [%rd1];
	ld.global.u32 	%r54, [%rd1+4];
	ld.global.u32 	%r55, [%rd1+8];
	ld.global.u32 	%r56, [%rd1+12];
	shl.b32 	%r57, %r3, 2;
	mov.u32 	%r58, _ZZ13runMetropolisPiPtPjS1_S_PbS_fiE6deltaE;
	add.s32 	%r4, %r58, %r57;
	mov.b32 	%r59, 0;
	st.shared.u32 	[%r4], %r59;
	cvt.u64.u32 	%rd17, %r51;
	mul.wide.u32 	%rd18, %r51, 2;
	add.s64 	%rd2, %rd11, %rd18;
	ld.global.u16 	%rs12, [%rd2];
	add.s64 	%rd19, %rd10, %rd17;
	mul.lo.s32 	%r60, %r51, 6;
	ld.global.u8 	%rs4, [%rd19];
	cvta.to.global.u64 	%rd20, %rd7;
	mul.wide.u32 	%rd21, %r60, 4;
	add.s64 	%rd22, %rd20, %rd21;
	ld.global.u32 	%r61, [%rd22];
	mul.wide.u32 	%rd23, %r61, 2;
	add.s64 	%rd24, %rd11, %rd23;
	ld.global.u16 	%rs5, [%rd24];
	ld.global.u32 	%r62, [%rd22+4];
	mul.wide.u32 	%rd25, %r62, 2;
	add.s64 	%rd26, %rd11, %rd25;
	ld.global.u16 	%rs6, [%rd26];
	add.s32 	%r63, %r60, 2;
	mul.wide.u32 	%rd27, %r63, 4;
	add.s64 	%rd28, %rd20, %rd27;
	ld.global.u32 	%r64, [%rd28];
	mul.wide.u32 	%rd29, %r64, 2;
	add.s64 	%rd30, %rd11, %rd29;
	ld.global.u16 	%rs7, [%rd30];
	ld.global.u32 	%r65, [%rd28+4];
	mul.wide.u32 	%rd31, %r65, 2;
	add.s64 	%rd32, %rd11, %rd31;
	ld.global.u16 	%rs8, [%rd32];
	add.s32 	%r66, %r60, 4;
	mul.wide.u32 	%rd33, %r66, 4;
	add.s64 	%rd34, %rd20, %rd33;
	ld.global.u32 	%r67, [%rd34];
	mul.wide.u32 	%rd35, %r67, 2;
	add.s64 	%rd36, %rd11, %rd35;
	ld.global.u16 	%rs9, [%rd36];
	ld.global.u32 	%r68, [%rd34+4];
	cvt.u64.u32 	%rd37, %r68;
	mul.wide.u32 	%rd38, %r68, 2;
	add.s64 	%rd39, %rd11, %rd38;
	ld.global.u16 	%rs10, [%rd39];
	add.s64 	%rd40, %rd10, %rd37;
	ld.global.u8 	%rs11, [%rd40];
	shl.b32 	%r69, %r53, 13;
	xor.b32  	%r70, %r69, %r53;
	shr.u32 	%r71, %r70, 19;
	shl.b32 	%r72, %r53, 12;
	and.b32  	%r73, %r72, -8192;
	or.b32  	%r74, %r71, %r73;
	shl.b32 	%r75, %r54, 2;
	xor.b32  	%r76, %r75, %r54;
	shr.u32 	%r77, %r76, 25;
	shl.b32 	%r78, %r54, 4;
	and.b32  	%r79, %r78, -128;
	or.b32  	%r80, %r77, %r79;
	shl.b32 	%r81, %r55, 3;
	xor.b32  	%r82, %r81, %r55;
	shr.u32 	%r83, %r82, 11;
	shl.b32 	%r84, %r55, 17;
	and.b32  	%r85, %r84, -2097152;
	or.b32  	%r86, %r83, %r85;
	xor.b32  	%r87, %r80, %r74;
	mad.lo.s32 	%r88, %r56, 1664525, 1013904223;
	xor.b32  	%r89, %r87, %r88;
	xor.b32  	%r90, %r89, %r86;
	cvt.rn.f64.u32 	%fd1, %r90;
	mul.f64 	%fd2, %fd1, 0d3DEFFFFFFFFDB73D;
	cvt.rn.f32.f64 	%f2, %fd2;
	add.f32 	%f3, %f2, %f2;
	cvt.rmi.f32.f32 	%f4, %f3;
	cvt.rzi.u32.f32 	%r91, %f4;
	cvt.u16.u32 	%rs2, %r91;
	setp.eq.s16 	%p1, %rs4, 0;
	setp.eq.s16 	%p2, %rs11, 0;
	setp.eq.s16 	%p3, %rs12, %rs5;
	selp.b32 	%r92, 10, 0, %p3;
	setp.eq.s16 	%p4, %rs5, %rs2;
	selp.b32 	%r93, 10, 0, %p4;
	setp.eq.s16 	%p5, %rs12, %rs6;
	add.s32 	%r94, %r92, 10;
	selp.b32 	%r95, %r94, %r92, %p5;
	setp.eq.s16 	%p6, %rs6, %rs2;
	add.s32 	%r96, %r93, 10;
	selp.b32 	%r97, %r96, %r93, %p6;
	setp.eq.s16 	%p7, %rs12, %rs7;
	add.s32 	%r98, %r95, 10;
	selp.b32 	%r99, %r98, %r95, %p7;
	setp.eq.s16 	%p8, %rs7, %rs2;
	add.s32 	%r100, %r97, 10;
	selp.b32 	%r101, %r100, %r97, %p8;
	setp.eq.s16 	%p9, %rs12, %rs8;
	add.s32 	%r102, %r99, 10;
	selp.b32 	%r103, %r102, %r99, %p9;
	setp.eq.s16 	%p10, %rs8, %rs2;
	add.s32 	%r104, %r101, 10;
	selp.b32 	%r105, %r104, %r101, %p10;
	setp.eq.s16 	%p11, %rs12, %rs9;
	selp.b32 	%r106, 40, -120, %p1;
	selp.b32 	%r107, %r106, 0, %p11;
	add.s32 	%r108, %r103, %r107;
	setp.eq.s16 	%p12, %rs9, %rs2;
	selp.b32 	%r109, %r106, 0, %p12;
	add.s32 	%r110, %r105, %r109;
	setp.eq.s16 	%p13, %rs12, %rs10;
	selp.b32 	%r111, 40, -120, %p2;
	selp.b32 	%r112, %r111, 0, %p13;
	add.s32 	%r113, %r108, %r112;
	setp.eq.s16 	%p14, %rs10, %rs2;
	selp.b32 	%r114, %r111, 0, %p14;
	add.s32 	%r115, %r110, %r114;
	cvt.u32.u16 	%r116, %rs12;
	mul.lo.s32 	%r117, %r49, %r116;
	sub.s32 	%r118, %r113, %r117;
	and.b32  	%r119, %r91, 65535;
	mul.lo.s32 	%r120, %r119, %r49;
	sub.s32 	%r121, %r120, %r115;
	add.s32 	%r5, %r121, %r118;
	cvt.rn.f32.s32 	%f5, %r5;
	mul.f32 	%f6, %f1, %f5;
	mul.f32 	%f7, %f6, 0fBFB8AA3B;
	ex2.approx.f32 	%f8, %f7;
	shl.b32 	%r122, %r74, 13;
	xor.b32  	%r123, %r122, %r72;
	shr.u32 	%r124, %r123, 19;
	shl.b32 	%r125, %r74, 12;
	and.b32  	%r126, %r125, -8192;
	or.b32  	%r6, %r124, %r126;
	shl.b32 	%r127, %r54, 6;
	xor.b32  	%r128, %r127, %r78;
	shr.u32 	%r129, %r128, 25;
	shl.b32 	%r130, %r80, 4;
	and.b32  	%r131, %r130, -128;
	or.b32  	%r7, %r131, %r129;
	shl.b32 	%r132, %r86, 3;
	xor.b32  	%r133, %r132, %r86;
	shr.u32 	%r134, %r133, 11;
	shl.b32 	%r135, %r82, 6;
	and.b32  	%r136, %r135, -2097152;
	or.b32  	%r8, %r134, %r136;
	mad.lo.s32 	%r9, %r56, 389569705, 1196435762;
	xor.b32  	%r137, %r7, %r9;
	xor.b32  	%r138, %r137, %r6;
	xor.b32  	%r139, %r138, %r8;
	cvt.rn.f64.u32 	%fd3, %r139;
	mul.f64 	%fd4, %fd3, 0d3DEFFFFFFFFDB73D;
	cvt.rn.f32.f64 	%f9, %fd4;
	setp.ltu.f32 	%p15, %f8, %f9;
	@%p15 bra 	$L__BB0_2;
	st.global.u16 	[%rd2], %rs2;
	st.shared.u32 	[%r4], %r5;
	mov.u16 	%rs12, %rs2;
$L__BB0_2:
	cvt.u32.u16 	%r140, %rs12;
	mov.u32 	%r142, _ZZ13runMetropolisPiPtPjS1_S_PbS_fiE10blockSpins;
	add.s32 	%r143, %r142, %r57;
	st.shared.u32 	[%r143], %r140;
	st.global.u32 	[%rd1], %r6;
	st.global.u32 	[%rd1+4], %r7;
	st.global.u32 	[%rd1+8], %r8;
	st.global.u32 	[%rd1+12], %r9;
	bar.sync 	0;
	setp.ne.s32 	%p16, %r3, 0;
	@%p16 bra 	$L__BB0_15;
	and.b32  	%r10, %r1, 7;
	setp.lt.u32 	%p17, %r1, 8;
	mov.b32 	%r255, 0;
	mov.u32 	%r264, %r255;
	mov.u32 	%r263, %r255;
	@%p17 bra 	$L__BB0_6;
	and.b32  	%r255, %r1, 2040;
	add.s32 	%r244, %r58, 16;
	add.s32 	%r243, %r142, 16;
	and.b32  	%r151, %r1, -8;
	neg.s32 	%r245, %r151;
	mov.b32 	%r264, 0;
	mov.u32 	%r263, %r264;
$L__BB0_5:
	.pragma "nounroll";
	ld.shared.u32 	%r152, [%r244+-16];
	add.s32 	%r153, %r152, %r263;
	ld.shared.u32 	%r154, [%r243+-16];
	shl.b32 	%r155, %r154, 1;
	add.s32 	%r156, %r264, %r155;
	ld.shared.u32 	%r157, [%r243+-12];
	shl.b32 	%r158, %r157, 1;
	add.s32 	%r159, %r156, %r158;
	ld.shared.u32 	%r160, [%r244+-12];
	add.s32 	%r161, %r160, %r153;
	ld.shared.u32 	%r162, [%r243+-8];
	shl.b32 	%r163, %r162, 1;
	add.s32 	%r164, %r159, %r163;
	ld.shared.u32 	%r165, [%r243+-4];
	shl.b32 	%r166, %r165, 1;
	add.s32 	%r167, %r164, %r166;
	ld.shared.u32 	%r168, [%r244+-8];
	add.s32 	%r169, %r168, %r161;
	ld.shared.u32 	%r170, [%r243];
	shl.b32 	%r171, %r170, 1;
	add.s32 	%r172, %r167, %r171;
	ld.shared.u32 	%r173, [%r243+4];
	shl.b32 	%r174, %r173, 1;
	add.s32 	%r175, %r172, %r174;
	ld.shared.u32 	%r176, [%r244+-4];
	add.s32 	%r177, %r176, %r169;
	ld.shared.u32 	%r178, [%r243+8];
	shl.b32 	%r179, %r178, 1;
	add.s32 	%r180, %r175, %r179;
	ld.shared.u32 	%r181, [%r243+12];
	shl.b32 	%r182, %r181, 1;
	add.s32 	%r183, %r180, %r182;
	ld.shared.u32 	%r184, [%r244];
	add.s32 	%r185, %r184, %r177;
	ld.shared.u32 	%r186, [%r244+4];
	add.s32 	%r187, %r186, %r185;
	ld.shared.u32 	%r188, [%r244+8];
	add.s32 	%r189, %r188, %r187;
	ld.shared.u32 	%r190, [%r244+12];
	add.s32 	%r263, %r190, %r189;
	add.s32 	%r264, %r183, -8;
	add.s32 	%r245, %r245, 8;
	add.s32 	%r244, %r244, 32;
	add.s32 	%r243, %r243, 32;
	setp.ne.s32 	%p18, %r245, 0;
	@%p18 bra 	$L__BB0_5;
$L__BB0_6:
	setp.eq.s32 	%p19, %r10, 0;
	@%p19 bra 	$L__BB0_14;
	and.b32  	%r28, %r1, 3;
	setp.lt.u32 	%p20, %r10, 4;
	@%p20 bra 	$L__BB0_9;
	shl.b32 	%r192, %r255, 2;
	add.s32 	%r194, %r58, %r192;
	ld.shared.u32 	%r195, [%r194];
	add.s32 	%r196, %r195, %r263;
	add.s32 	%r198, %r142, %r192;
	ld.shared.u32 	%r199, [%r198];
	shl.b32 	%r200, %r199, 1;
	add.s32 	%r201, %r264, %r200;
	ld.shared.u32 	%r202, [%r198+4];
	shl.b32 	%r203, %r202, 1;
	add.s32 	%r204, %r201, %r203;
	ld.shared.u32 	%r205, [%r194+4];
	add.s32 	%r206, %r205, %r196;
	ld.shared.u32 	%r207, [%r198+8];
	shl.b32 	%r208, %r207, 1;
	add.s32 	%r209, %r204, %r208;
	ld.shared.u32 	%r210, [%r198+12];
	shl.b32 	%r211, %r210, 1;
	add.s32 	%r212, %r209, %r211;
	ld.shared.u32 	%r213, [%r194+8];
	add.s32 	%r214, %r213, %r206;
	ld.shared.u32 	%r215, [%r194+12];
	add.s32 	%r263, %r215, %r214;
	add.s32 	%r264, %r212, -4;
	add.s32 	%r255, %r255, 4;
$L__BB0_9:
	setp.eq.s32 	%p21, %r28, 0;
	@%p21 bra 	$L__BB0_14;
	setp.eq.s32 	%p22, %r28, 1;
	@%p22 bra 	$L__BB0_12;
	shl.b32 	%r217, %r255, 2;
	add.s32 	%r219, %r58, %r217;
	ld.shared.u32 	%r220, [%r219];
	add.s32 	%r221, %r220, %r263;
	add.s32 	%r223, %r142, %r217;
	ld.shared.u32 	%r224, [%r223];
	shl.b32 	%r225, %r224, 1;
	add.s32 	%r226, %r264, %r225;
	ld.shared.u32 	%r227, [%r223+4];
	shl.b32 	%r228, %r227, 1;
	add.s32 	%r229, %r226, %r228;
	ld.shared.u32 	%r230, [%r219+4];
	add.s32 	%r263, %r230, %r221;
	add.s32 	%r264, %r229, -2;
	add.s32 	%r255, %r255, 2;
$L__BB0_12:
	and.b32  	%r231, %r1, 1;
	setp.eq.b32 	%p23, %r231, 1;
	not.pred 	%p24, %p23;
	@%p24 bra 	$L__BB0_14;
	shl.b32 	%r232, %r255, 2;
	add.s32 	%r234, %r58, %r232;
	ld.shared.u32 	%r235, [%r234];
	add.s32 	%r263, %r235, %r263;
	add.s32 	%r237, %r142, %r232;
	ld.shared.u32 	%r238, [%r237];
	shl.b32 	%r239, %r238, 1;
	add.s32 	%r240, %r264, %r239;
	add.s32 	%r264, %r240, -1;
$L__BB0_14:
	ld.param.u64 	%rd47, [_Z13runMetropolisPiPtPjS1_S_PbS_fi_param_6];
	ld.param.u64 	%rd46, [_Z13runMetropolisPiPtPjS1_S_PbS_fi_param_4];
	cvta.to.global.u64 	%rd41, %rd46;
	mul.wide.u32 	%rd42, %r2, 4;
	add.s64 	%rd43, %rd41, %rd42;
	ld.global.u32 	%r241, [%rd43];
	add.s32 	%r242, %r241, %r263;
	st.global.u32 	[%rd43], %r242;
	cvta.to.global.u64 	%rd44, %rd47;
	add.s64 	%rd45, %rd44, %rd42;
	st.global.u32 	[%rd45], %r264;
$L__BB0_15:
	ret;

}


// ===== COMPILED SASS (sm_100) =====

	.target	sm_100

	.elftype	@"ET_EXEC"


//--------------------- .note.nv.tkinfo           --------------------------
	.section	.note.nv.tkinfo,"",@"SHT_NOTE"
	.sectionflags	@"SHF_NOTE_NV_TKINFO"
	.tkinfo
        /*0018*/ 	.word	0x00000002
        /*0030*/ 	.string	""
        /*0030*/ 	.string	"ptxas"
        /*0030*/ 	.string	"Cuda compilation tools, release 13.0, V13.0.88"
        /*0030*/ 	.string	"Build cuda_13.0.r13.0/compiler.36424714_0"
        /*0030*/ 	.string	"-arch sm_100 -m 64 "



//--------------------- .note.nv.cuinfo           --------------------------
	.section	.note.nv.cuinfo,"",@"SHT_NOTE"
	.sectionflags	@"SHF_NOTE_NV_CUINFO"
        /*0018*/ 	.short	0x0002
        /*001a*/ 	.short	0x0064
        /*001c*/ 	.short	0x0082
	.zero		2


//--------------------- .nv.info                  --------------------------
	.section	.nv.info,"",@"SHT_CUDA_INFO"
	.align	4


	//----- nvinfo : EIATTR_REGCOUNT
	.align		4
        /*0000*/ 	.byte	0x04, 0x2f
        /*0002*/ 	.short	(.L_1 - .L_0)
	.align		4
.L_0:
        /*0004*/ 	.word	index@(_Z13runMetropolisPiPtPjS1_S_PbS_fi)
        /*0008*/ 	.word	0x00000020


	//----- nvinfo : EIATTR_FRAME_SIZE
	.align		4
.L_1:
        /*000c*/ 	.byte	0x04, 0x11
        /*000e*/ 	.short	(.L_3 - .L_2)
	.align		4
.L_2:
        /*0010*/ 	.word	index@(_Z13runMetropolisPiPtPjS1_S_PbS_fi)
        /*0014*/ 	.word	0x00000000


	//----- nvinfo : EIATTR_MIN_STACK_SIZE
	.align		4
.L_3:
        /*0018*/ 	.byte	0x04, 0x12
        /*001a*/ 	.short	(.L_5 - .L_4)
	.align		4
.L_4:
        /*001c*/ 	.word	index@(_Z13runMetropolisPiPtPjS1_S_PbS_fi)
        /*0020*/ 	.word	0x00000000
.L_5:


//--------------------- .nv.compat                --------------------------
	.section	.nv.compat,"",@"SHT_CUDA_COMPAT_INFO"
	.align	4
        /*0000*/ 	.byte	0x02, 0x09, 0x00, 0x00, 0x02, 0x02, 0x01, 0x00, 0x02, 0x05, 0x05, 0x00, 0x03, 0x07, 0x01, 0x01
        /*0010*/ 	.byte	0x02, 0x03, 0x00, 0x00, 0x02, 0x06, 0x01, 0x00, 0x04, 0x0b, 0x08, 0x00, 0x01, 0x00, 0x00, 0x00
        /*0020*/ 	.byte	0x00, 0x00, 0x00, 0x00


//--------------------- .nv.info._Z13runMetropolisPiPtPjS1_S_PbS_fi --------------------------
	.section	.nv.info._Z13runMetropolisPiPtPjS1_S_PbS_fi,"",@"SHT_CUDA_INFO"
	.sectionflags	@""
	.align	4


	//----- nvinfo : EIATTR_CUDA_API_VERSION
	.align		4
        /*0000*/ 	.byte	0x04, 0x37
        /*0002*/ 	.short	(.L_7 - .L_6)
.L_6:
        /*0004*/ 	.word	0x00000082


	//----- nvinfo : EIATTR_KPARAM_INFO
	.align		4
.L_7:
        /*0008*/ 	.byte	0x04, 0x17
        /*000a*/ 	.short	(.L_9 - .L_8)
.L_8:
        /*000c*/ 	.word	0x00000000
        /*0010*/ 	.short	0x0008
        /*0012*/ 	.short	0x003c
        /*0014*/ 	.byte	0x00, 0xf0, 0x11, 0x00


	//----- nvinfo : EIATTR_KPARAM_INFO
	.align		4
.L_9:
        /*0018*/ 	.byte	0x04, 0x17
        /*001a*/ 	.short	(.L_11 - .L_10)
.L_10:
        /*001c*/ 	.word	0x00000000
        /*0020*/ 	.short	0x0007
        /*0022*/ 	.short	0x0038
        /*0024*/ 	.byte	0x00, 0xf0, 0x11, 0x00


	//----- nvinfo : EIATTR_KPARAM_INFO
	.align		4
.L_11:
        /*0028*/ 	.byte	0x04, 0x17
        /*002a*/ 	.short	(.L_13 - .L_12)
.L_12:
        /*002c*/ 	.word	0x00000000
        /*0030*/ 	.short	0x0006
        /*0032*/ 	.short	0x0030
        /*0034*/ 	.byte	0x00, 0xf5, 0x21, 0x00


	//----- nvinfo : EIATTR_KPARAM_INFO
	.align		4
.L_13:
        /*0038*/ 	.byte	0x04, 0x17
        /*003a*/ 	.short	(.L_15 - .L_14)
.L_14:
        /*003c*/ 	.word	0x00000000
        /*0040*/ 	.short	0x0005
        /*0042*/ 	.short	0x0028
        /*0044*/ 	.byte	0x00, 0xf5, 0x21, 0x00


	//----- nvinfo : EIATTR_KPARAM_INFO
	.align		4
.L_15:
        /*0048*/ 	.byte	0x04, 0x17
        /*004a*/ 	.short	(.L_17 - .L_16)
.L_16:
        /*004c*/ 	.word	0x00000000
        /*0050*/ 	.short	0x0004
        /*0052*/ 	.short	0x0020
        /*0054*/ 	.byte	0x00, 0xf5, 0x21, 0x00


	//----- nvinfo : EIATTR_KPARAM_INFO
	.align		4
.L_17:
        /*0058*/ 	.byte	0x04, 0x17
        /*005a*/ 	.short	(.L_19 - .L_18)
.L_18:
        /*005c*/ 	.word	0x00000000
        /*0060*/ 	.short	0x0003
        /*0062*/ 	.short	0x0018
        /*0064*/ 	.byte	0x00, 0xf5, 0x21, 0x00


	//----- nvinfo : EIATTR_KPARAM_INFO
	.align		4
.L_19:
        /*0068*/ 	.byte	0x04, 0x17
        /*006a*/ 	.short	(.L_21 - .L_20)
.L_20:
        /*006c*/ 	.word	0x00000000
        /*0070*/ 	.short	0x0002
        /*0072*/ 	.short	0x0010
        /*0074*/ 	.byte	0x00, 0xf5, 0x21, 0x00


	//----- nvinfo : EIATTR_KPARAM_INFO
	.align		4
.L_21:
        /*0078*/ 	.byte	0x04, 0x17
        /*007a*/ 	.short	(.L_23 - .L_22)
.L_22:
        /*007c*/ 	.word	0x00000000
        /*0080*/ 	.short	0x0001
        /*0082*/ 	.short	0x0008
        /*0084*/ 	.byte	0x00, 0xf5, 0x21, 0x00


	//----- nvinfo : EIATTR_KPARAM_INFO
	.align		4
.L_23:
        /*0088*/ 	.byte	0x04, 0x17
        /*008a*/ 	.short	(.L_25 - .L_24)
.L_24:
        /*008c*/ 	.word	0x00000000
        /*0090*/ 	.short	0x0000
        /*0092*/ 	.short	0x0000
        /*0094*/ 	.byte	0x00, 0xf5, 0x21, 0x00


	//----- nvinfo : EIATTR_SPARSE_MMA_MASK
	.align		4
.L_25:
        /*0098*/ 	.byte	0x03, 0x50
        /*009a*/ 	.short	0x0000


	//----- nvinfo : EIATTR_MAXREG_COUNT
	.align		4
        /*009c*/ 	.byte	0x03, 0x1b
        /*009e*/ 	.short	0x00ff


	//----- nvinfo : EIATTR_NUM_BARRIERS
	.align		4
        /*00a0*/ 	.byte	0x02, 0x4c
        /*00a2*/ 	.byte	0x01
	.zero		1


	//----- nvinfo : EIATTR_MERCURY_ISA_VERSION
	.align		4
        /*00a4*/ 	.byte	0x03, 0x5f
        /*00a6*/ 	.short	0x0101


	//----- nvinfo : EIATTR_VRC_CTA_INIT_COUNT
	.align		4
        /*00a8*/ 	.byte	0x02, 0x4a
	.zero		1
	.zero		1


	//----- nvinfo : EIATTR_EXIT_INSTR_OFFSETS
	.align		4
        /*00ac*/ 	.byte	0x04, 0x1c
        /*00ae*/ 	.short	(.L_27 - .L_26)


	//   ....[0]....
.L_26:
        /*00b0*/ 	.word	0x00000b20


	//   ....[1]....
        /*00b4*/ 	.word	0x00001060


	//----- nvinfo : EIATTR_CBANK_PARAM_SIZE
	.align		4
.L_27:
        /*00b8*/ 	.byte	0x03, 0x19
        /*00ba*/ 	.short	0x0040


	//----- nvinfo : EIATTR_PARAM_CBANK
	.align		4
        /*00bc*/ 	.byte	0x04, 0x0a
        /*00be*/ 	.short	(.L_29 - .L_28)
	.align		4
.L_28:
        /*00c0*/ 	.word	index@(.nv.constant0._Z13runMetropolisPiPtPjS1_S_PbS_fi)
        /*00c4*/ 	.short	0x0380
        /*00c6*/ 	.short	0x0040


	//----- nvinfo : EIATTR_SW_WAR
	.align		4
.L_29:
        /*00c8*/ 	.byte	0x04, 0x36
        /*00ca*/ 	.short	(.L_31 - .L_30)
.L_30:
        /*00cc*/ 	.word	0x00000008
.L_31:


//--------------------- .nv.callgraph             --------------------------
	.section	.nv.callgraph,"",@"SHT_CUDA_CALLGRAPH"
	.align	4
	.sectionentsize	8
	.align		4
        /*0000*/ 	.word	0x00000000
	.align		4
        /*0004*/ 	.word	0xffffffff
	.align		4
        /*0008*/ 	.word	0x00000000
	.align		4
        /*000c*/ 	.word	0xfffffffe
	.align		4
        /*0010*/ 	.word	0x00000000
	.align		4
        /*0014*/ 	.word	0xfffffffd
	.align		4
        /*0018*/ 	.word	0x00000000
	.align		4
        /*001c*/ 	.word	0xfffffffc


//--------------------- .text._Z13runMetropolisPiPtPjS1_S_PbS_fi --------------------------
	.section	.text._Z13runMetropolisPiPtPjS1_S_PbS_fi,"ax",@progbits
	.align	128
        .global         _Z13runMetropolisPiPtPjS1_S_PbS_fi
        .type           _Z13runMetropolisPiPtPjS1_S_PbS_fi,@function
        .size           _Z13runMetropolisPiPtPjS1_S_PbS_fi,(.L_x_6 - _Z13runMetropolisPiPtPjS1_S_PbS_fi)
        .other          _Z13runMetropolisPiPtPjS1_S_PbS_fi,@"STO_CUDA_ENTRY STV_DEFAULT"
_Z13runMetropolisPiPtPjS1_S_PbS_fi:
.text._Z13runMetropolisPiPtPjS1_S_PbS_fi:
[----:B------:R-:W-:Y:S01]  /*0000*/  LDC R1, c[0x0][0x37c] ;  /* 0x0000df00ff017b82 */ /* 0x000fe20000000800 */
[----:B------:R-:W0:Y:S07]  /*0010*/  S2R R0, SR_CTAID.X ;  /* 0x0000000000007919 */ /* 0x000e2e0000002500 */
[----:B------:R-:W1:Y:S01]  /*0020*/  LDC.64 R2, c[0x0][0x398] ;  /* 0x0000e600ff027b82 */ /* 0x000e620000000a00 */
[----:B------:R-:W0:Y:S01]  /*0030*/  LDCU UR11, c[0x0][0x360] ;  /* 0x00006c00ff0b77ac */ /* 0x000e220008000800 */
[----:B------:R-:W0:Y:S01]  /*0040*/  S2R R19, SR_TID.X ;  /* 0x0000000000137919 */ /* 0x000e220000002100 */
[----:B------:R-:W2:Y:S05]  /*0050*/  LDCU.64 UR12, c[0x0][0x358] ;  /* 0x00006b00ff0c77ac */ /* 0x000eaa0008000a00 */
[----:B------:R-:W3:Y:S01]  /*0060*/  LDC.64 R22, c[0x0][0x390] ;  /* 0x0000e400ff167b82 */ /* 0x000ee20000000a00 */
[----:B------:R-:W4:Y:S01]  /*0070*/  LDCU.64 UR4, c[0x0][0x3a8] ;  /* 0x00007500ff0477ac */ /* 0x000f220008000a00 */
[----:B------:R-:W5:Y:S01]  /*0080*/  LDCU.64 UR6, c[0x0][0x3b8] ;  /* 0x00007700ff0677ac */ /* 0x000f620008000a00 */
[----:B0-----:R-:W-:-:S04]  /*0090*/  IMAD R19, R0, UR11, R19 ;  /* 0x0000000b00137c24 */ /* 0x001fc8000f8e0213 */
[----:B-1----:R-:W-:-:S05]  /*00a0*/  IMAD.WIDE.U32 R2, R19, 0x4, R2 ;  /* 0x0000000413027825 */ /* 0x002fca00078e0002 */
[----:B--2---:R0:W2:Y:S02]  /*00b0*/  LDG.E R5, desc[UR12][R2.64] ;  /* 0x0000000c02057981 */ /* 0x0040a4000c1e1900 */
[----:B0-----:R-:W0:Y:S01]  /*00c0*/  LDC.64 R2, c[0x0][0x380] ;  /* 0x0000e000ff027b82 */ /* 0x001e220000000a00 */
[----:B------:R-:W-:-:S04]  /*00d0*/  IMAD.SHL.U32 R19, R19, 0x4, RZ ;  /* 0x0000000413137824 */ /* 0x000fc800078e00ff */
[----:B0-----:R-:W-:-:S05]  /*00e0*/  IMAD.WIDE.U32 R2, R19, 0x4, R2 ;  /* 0x0000000413027825 */ /* 0x001fca00078e0002 */
[----:B------:R-:W5:Y:S04]  /*00f0*/  LDG.E R19, desc[UR12][R2.64] ;  /* 0x0000000c02137981 */ /* 0x000f68000c1e1900 */
[----:B------:R-:W5:Y:S04]  /*0100*/  LDG.E R21, desc[UR12][R2.64+0x4] ;  /* 0x0000040c02157981 */ /* 0x000f68000c1e1900 */
[----:B------:R-:W5:Y:S04]  /*0110*/  LDG.E R18, desc[UR12][R2.64+0x8] ;  /* 0x0000080c02127981 */ /* 0x000f68000c1e1900 */
[----:B------:R-:W5:Y:S01]  /*0120*/  LDG.E R20, desc[UR12][R2.64+0xc] ;  /* 0x00000c0c02147981 */ /* 0x000f62000c1e1900 */
[----:B--2---:R-:W-:-:S04]  /*0130*/  IMAD R7, R5, 0x6, RZ ;  /* 0x0000000605077824 */ /* 0x004fc800078e02ff */
[C---:B------:R-:W-:Y:S02]  /*0140*/  VIADD R27, R7.reuse, 0x4 ;  /* 0x00000004071b7836 */ /* 0x040fe40000000000 */
[C---:B------:R-:W-:Y:S02]  /*0150*/  VIADD R9, R7.reuse, 0x2 ;  /* 0x0000000207097836 */ /* 0x040fe40000000000 */
[----:B---3--:R-:W-:-:S04]  /*0160*/  IMAD.WIDE.U32 R6, R7, 0x4, R22 ;  /* 0x0000000407067825 */ /* 0x008fc800078e0016 */
[--C-:B------:R-:W-:Y:S01]  /*0170*/  IMAD.WIDE.U32 R26, R27, 0x4, R22.reuse ;  /* 0x000000041b1a7825 */ /* 0x100fe200078e0016 */
[----:B------:R-:W2:Y:S03]  /*0180*/  LDG.E R11, desc[UR12][R6.64+0x4] ;  /* 0x0000040c060b7981 */ /* 0x000ea6000c1e1900 */
[----:B------:R-:W-:Y:S01]  /*0190*/  IMAD.WIDE.U32 R22, R9, 0x4, R22 ;  /* 0x0000000409167825 */ /* 0x000fe200078e0016 */
[----:B------:R-:W3:Y:S04]  /*01a0*/  LDG.E R25, desc[UR12][R26.64+0x4] ;  /* 0x0000040c1a197981 */ /* 0x000ee8000c1e1900 */
[----:B------:R0:W3:Y:S04]  /*01b0*/  LDG.E R9, desc[UR12][R6.64] ;  /* 0x0000000c06097981 */ /* 0x0000e8000c1e1900 */
[----:B------:R-:W3:Y:S04]  /*01c0*/  LDG.E R13, desc[UR12][R22.64] ;  /* 0x0000000c160d7981 */ /* 0x000ee8000c1e1900 */
[----:B------:R-:W3:Y:S01]  /*01d0*/  LDG.E R15, desc[UR12][R22.64+0x4] ;  /* 0x0000040c160f7981 */ /* 0x000ee2000c1e1900 */
[----:B0-----:R-:W0:Y:S03]  /*01e0*/  LDC.64 R6, c[0x0][0x388] ;  /* 0x0000e200ff067b82 */ /* 0x001e260000000a00 */
[----:B------:R-:W3:Y:S01]  /*01f0*/  LDG.E R17, desc[UR12][R26.64] ;  /* 0x0000000c1a117981 */ /* 0x000ee2000c1e1900 */
[----:B----4-:R-:W-:-:S05]  /*0200*/  IADD3 R28, P0, PT, R5, UR4, RZ ;  /* 0x00000004051c7c10 */ /* 0x010fca000ff1e0ff */
[----:B------:R-:W-:-:S05]  /*0210*/  IMAD.X R29, RZ, RZ, UR5, P0 ;  /* 0x00000005ff1d7e24 */ /* 0x000fca00080e06ff */
[----:B------:R5:W4:Y:S01]  /*0220*/  LDG.E.U8 R22, desc[UR12][R28.64] ;  /* 0x0000000c1c167981 */ /* 0x000b22000c1e1100 */
[----:B0-----:R-:W-:-:S05]  /*0230*/  IMAD.WIDE.U32 R4, R5, 0x2, R6 ;  /* 0x0000000205047825 */ /* 0x001fca00078e0006 */
[----:B------:R-:W4:Y:S01]  /*0240*/  LDG.E.U16 R23, desc[UR12][R4.64] ;  /* 0x0000000c04177981 */ /* 0x000f22000c1e1500 */
[----:B-----5:R-:W-:-:S05]  /*0250*/  IMAD.SHL.U32 R28, R19, 0x2000, RZ ;  /* 0x00002000131c7824 */ /* 0x020fca00078e00ff */
[----:B------:R-:W-:Y:S01]  /*0260*/  LOP3.LUT R28, R28, R19, RZ, 0x3c, !PT ;  /* 0x000000131c1c7212 */ /* 0x000fe200078e3cff */
[----:B--2---:R-:W-:-:S04]  /*0270*/  IMAD.WIDE.U32 R10, R11, 0x2, R6 ;  /* 0x000000020b0a7825 */ /* 0x004fc800078e0006 */
[--C-:B---3--:R-:W-:Y:S01]  /*0280*/  IMAD.WIDE.U32 R8, R9, 0x2, R6.reuse ;  /* 0x0000000209087825 */ /* 0x108fe200078e0006 */
[----:B------:R-:W-:Y:S01]  /*0290*/  IADD3 R26, P0, PT, R25, UR4, RZ ;  /* 0x00000004191a7c10 */ /* 0x000fe2000ff1e0ff */
[----:B------:R-:W2:Y:S02]  /*02a0*/  LDG.E.U16 R10, desc[UR12][R10.64] ;  /* 0x0000000c0a0a7981 */ /* 0x000ea4000c1e1500 */
[--C-:B------:R-:W-:Y:S02]  /*02b0*/  IMAD.WIDE.U32 R12, R13, 0x2, R6.reuse ;  /* 0x000000020d0c7825 */ /* 0x100fe400078e0006 */
[----:B------:R-:W3:Y:S02]  /*02c0*/  LDG.E.U16 R8, desc[UR12][R8.64] ;  /* 0x0000000c08087981 */ /* 0x000ee4000c1e1500 */
[----:B------:R-:W-:Y:S02]  /*02d0*/  IMAD.X R27, RZ, RZ, UR5, P0 ;  /* 0x00000005ff1b7e24 */ /* 0x000fe400080e06ff */
[--C-:B------:R-:W-:Y:S01]  /*02e0*/  IMAD.WIDE.U32 R14, R15, 0x2, R6.reuse ;  /* 0x000000020f0e7825 */ /* 0x100fe200078e0006 */
[----:B------:R-:W5:Y:S03]  /*02f0*/  LDG.E.U16 R12, desc[UR12][R12.64] ;  /* 0x0000000c0c0c7981 */ /* 0x000f66000c1e1500 */
[--C-:B------:R-:W-:Y:S01]  /*0300*/  IMAD.WIDE.U32 R16, R17, 0x2, R6.reuse ;  /* 0x0000000211107825 */ /* 0x100fe200078e0006 */
[----:B------:R0:W5:Y:S03]  /*0310*/  LDG.E.U8 R24, desc[UR12][R26.64] ;  /* 0x0000000c1a187981 */ /* 0x000166000c1e1100 */
[----:B------:R-:W-:Y:S01]  /*0320*/  IMAD.WIDE.U32 R6, R25, 0x2, R6 ;  /* 0x0000000219067825 */ /* 0x000fe200078e0006 */
[----:B------:R-:W5:Y:S04]  /*0330*/  LDG.E.U16 R14, desc[UR12][R14.64] ;  /* 0x0000000c0e0e7981 */ /* 0x000f68000c1e1500 */
[----:B------:R-:W5:Y:S04]  /*0340*/  LDG.E.U16 R16, desc[UR12][R16.64] ;  /* 0x0000000c10107981 */ /* 0x000f68000c1e1500 */
[----:B------:R1:W5:Y:S01]  /*0350*/  LDG.E.U16 R25, desc[UR12][R6.64] ;  /* 0x0000000c06197981 */ /* 0x000362000c1e1500 */
[----:B0-----:R-:W-:-:S05]  /*0360*/  IMAD.SHL.U32 R26, R19, 0x1000, RZ ;  /* 0x00001000131a7824 */ /* 0x001fca00078e00ff */
[----:B------:R-:W-:Y:S01]  /*0370*/  LOP3.LUT R9, R26, 0xffffe000, RZ, 0xc0, !PT ;  /* 0xffffe0001a097812 */ /* 0x000fe200078ec0ff */
[----:B------:R-:W-:-:S03]  /*0380*/  IMAD.SHL.U32 R11, R21, 0x10, RZ ;  /* 0x00000010150b7824 */ /* 0x000fc600078e00ff */
[----:B------:R-:W-:Y:S01]  /*0390*/  LEA.HI R28, R28, R9, RZ, 0xd ;  /* 0x000000091c1c7211 */ /* 0x000fe200078f68ff */
[----:B------:R-:W-:Y:S01]  /*03a0*/  IMAD.SHL.U32 R9, R21, 0x4, RZ ;  /* 0x0000000415097824 */ /* 0x000fe200078e00ff */
[----:B-1----:R-:W-:Y:S01]  /*03b0*/  LOP3.LUT R6, R11, 0xffffff80, RZ, 0xc0, !PT ;  /* 0xffffff800b067812 */ /* 0x002fe200078ec0ff */
[----:B------:R-:W-:Y:S02]  /*03c0*/  IMAD.MOV.U32 R19, RZ, RZ, 0x19660d ;  /* 0x0019660dff137424 */ /* 0x000fe400078e00ff */
[C---:B------:R-:W-:Y:S01]  /*03d0*/  IMAD.SHL.U32 R13, R18.reuse, 0x8, RZ ;  /* 0x00000008120d7824 */ /* 0x040fe200078e00ff */
[----:B------:R-:W-:Y:S01]  /*03e0*/  LOP3.LUT R9, R9, R21, RZ, 0x3c, !PT ;  /* 0x0000001509097212 */ /* 0x000fe200078e3cff */
[----:B------:R-:W-:Y:S02]  /*03f0*/  IMAD.SHL.U32 R15, R18, 0x20000, RZ ;  /* 0x00020000120f7824 */ /* 0x000fe400078e00ff */
[----:B------:R-:W-:Y:S01]  /*0400*/  IMAD R7, R20, R19, 0x3c6ef35f ;  /* 0x3c6ef35f14077424 */ /* 0x000fe200078e0213 */
[----:B------:R-:W-:-:S02]  /*0410*/  LOP3.LUT R18, R13, R18, RZ, 0x3c, !PT ;  /* 0x000000120d127212 */ /* 0x000fc400078e3cff */
[----:B------:R-:W-:Y:S02]  /*0420*/  LOP3.LUT R11, R15, 0xffe00000, RZ, 0xc0, !PT ;  /* 0xffe000000f0b7812 */ /* 0x000fe400078ec0ff */
[----:B------:R-:W-:Y:S02]  /*0430*/  LEA.HI R9, R9, R6, RZ, 0x7 ;  /* 0x0000000609097211 */ /* 0x000fe400078f38ff */
[----:B------:R-:W-:Y:S02]  /*0440*/  LEA.HI R11, R18, R11, RZ, 0x15 ;  /* 0x0000000b120b7211 */ /* 0x000fe400078fa8ff */
[----:B------:R-:W-:-:S04]  /*0450*/  LOP3.LUT R6, R7, R9, R28, 0x96, !PT ;  /* 0x0000000907067212 */ /* 0x000fc800078e961c */
[----:B------:R-:W-:-:S04]  /*0460*/  LOP3.LUT R17, R6, R11, RZ, 0x3c, !PT ;  /* 0x0000000b06117212 */ /* 0x000fc800078e3cff */
[----:B------:R-:W0:Y:S01]  /*0470*/  I2F.F64.U32 R6, R17 ;  /* 0x0000001100067312 */ /* 0x000e220000201800 */
[----:B------:R-:W-:Y:S01]  /*0480*/  UMOV UR4, 0xfffdb73d ;  /* 0xfffdb73d00047882 */ /* 0x000fe20000000000 */
[----:B------:R-:W-:Y:S02]  /*0490*/  UMOV UR5, 0x3defffff ;  /* 0x3defffff00057882 */ /* 0x000fe40000000000 */
[----:B0-----:R-:W-:-:S10]  /*04a0*/  DMUL R6, R6, UR4 ;  /* 0x0000000406067c28 */ /* 0x001fd40008000000 */
[----:B------:R-:W0:Y:S02]  /*04b0*/  F2F.F32.F64 R6, R6 ;  /* 0x0000000600067310 */ /* 0x000e240000301000 */
[----:B0-----:R-:W-:-:S06]  /*04c0*/  FADD R13, R6, R6 ;  /* 0x00000006060d7221 */ /* 0x001fcc0000000000 */
[----:B------:R-:W0:Y:S01]  /*04d0*/  F2I.U32.FLOOR.NTZ R13, R13 ;  /* 0x0000000d000d7305 */ /* 0x000e220000207000 */
[----:B----4-:R-:W-:Y:S02]  /*04e0*/  PRMT R15, R23, 0x9910, RZ ;  /* 0x00009910170f7816 */ /* 0x010fe400000000ff */
[----:B------:R-:W-:Y:S02]  /*04f0*/  ISETP.NE.AND P2, PT, R22, RZ, PT ;  /* 0x000000ff1600720c */ /* 0x000fe40003f45270 */
[----:B0-----:R-:W-:Y:S01]  /*0500*/  PRMT R7, R13, 0x9910, RZ ;  /* 0x000099100d077816 */ /* 0x001fe200000000ff */
[----:B------:R-:W-:Y:S02]  /*0510*/  IMAD.SHL.U32 R9, R9, 0x10, RZ ;  /* 0x0000001009097824 */ /* 0x000fe400078e00ff */
[----:B------:R-:W-:Y:S01]  /*0520*/  IMAD.SHL.U32 R18, R18, 0x40, RZ ;  /* 0x0000004012127824 */ /* 0x000fe200078e00ff */
[----:B---3--:R-:W-:Y:S02]  /*0530*/  PRMT R6, R8, 0x9910, RZ ;  /* 0x0000991008067816 */ /* 0x008fe400000000ff */
[----:B--2---:R-:W-:-:S02]  /*0540*/  PRMT R8, R10, 0x9910, RZ ;  /* 0x000099100a087816 */ /* 0x004fc400000000ff */
[C---:B------:R-:W-:Y:S02]  /*0550*/  ISETP.NE.AND P3, PT, R15.reuse, R6, PT ;  /* 0x000000060f00720c */ /* 0x040fe40003f65270 */
[----:B------:R-:W-:Y:S02]  /*0560*/  ISETP.NE.AND P5, PT, R15, R8, PT ;  /* 0x000000080f00720c */ /* 0x000fe40003fa5270 */
[----:B-----5:R-:W-:Y:S01]  /*0570*/  PRMT R10, R12, 0x9910, RZ ;  /* 0x000099100c0a7816 */ /* 0x020fe200000000ff */
[----:B------:R-:W-:Y:S01]  /*0580*/  IMAD.MOV.U32 R12, RZ, RZ, 0x28 ;  /* 0x00000028ff0c7424 */ /* 0x000fe200078e00ff */
[-C--:B------:R-:W-:Y:S02]  /*0590*/  ISETP.NE.AND P1, PT, R8, R7.reuse, PT ;  /* 0x000000070800720c */ /* 0x080fe40003f25270 */
[----:B------:R-:W-:Y:S02]  /*05a0*/  ISETP.NE.AND P6, PT, R24, RZ, PT ;  /* 0x000000ff1800720c */ /* 0x000fe40003fc5270 */
[----:B------:R-:W-:-:S02]  /*05b0*/  ISETP.NE.AND P4, PT, R6, R7, PT ;  /* 0x000000070600720c */ /* 0x000fc40003f85270 */
[----:B------:R-:W-:Y:S02]  /*05c0*/  SEL R6, RZ, 0xa, P3 ;  /* 0x0000000aff067807 */ /* 0x000fe40001800000 */
[----:B------:R-:W-:Y:S02]  /*05d0*/  PRMT R8, R14, 0x9910, RZ ;  /* 0x000099100e087816 */ /* 0x000fe400000000ff */
[----:B------:R-:W-:Y:S02]  /*05e0*/  ISETP.NE.AND P0, PT, R15, R10, PT ;  /* 0x0000000a0f00720c */ /* 0x000fe40003f05270 */
[----:B------:R-:W-:Y:S02]  /*05f0*/  ISETP.NE.AND P3, PT, R10, R7, PT ;  /* 0x000000070a00720c */ /* 0x000fe40003f65270 */
[----:B------:R-:W-:Y:S02]  /*0600*/  PRMT R16, R16, 0x9910, RZ ;  /* 0x0000991010107816 */ /* 0x000fe400000000ff */
[----:B------:R-:W-:-:S02]  /*0610*/  SEL R10, R12, 0xffffff88, !P2 ;  /* 0xffffff880c0a7807 */ /* 0x000fc40005000000 */
[----:B------:R-:W-:Y:S02]  /*0620*/  SEL R12, R12, 0xffffff88, !P6 ;  /* 0xffffff880c0c7807 */ /* 0x000fe40007000000 */
[----:B------:R-:W-:Y:S02]  /*0630*/  PRMT R25, R25, 0x9910, RZ ;  /* 0x0000991019197816 */ /* 0x000fe400000000ff */
[C---:B------:R-:W-:Y:S02]  /*0640*/  ISETP.NE.AND P2, PT, R15.reuse, R8, PT ;  /* 0x000000080f00720c */ /* 0x040fe40003f45270 */
[----:B------:R-:W-:Y:S02]  /*0650*/  ISETP.NE.AND P6, PT, R8, R7, PT ;  /* 0x000000070800720c */ /* 0x000fe40003fc5270 */
[----:B------:R-:W-:Y:S02]  /*0660*/  MOV R14, R16 ;  /* 0x00000010000e7202 */ /* 0x000fe40000000f00 */
[----:B------:R-:W-:Y:S01]  /*0670*/  SEL R8, RZ, 0xa, P4 ;  /* 0x0000000aff087807 */ /* 0x000fe20002000000 */
[----:B------:R-:W-:Y:S01]  /*0680*/  @!P5 VIADD R6, R6, 0xa ;  /* 0x0000000a0606d836 */ /* 0x000fe20000000000 */
[----:B------:R-:W-:Y:S01]  /*0690*/  ISETP.NE.AND P5, PT, R15, R14, PT ;  /* 0x0000000e0f00720c */ /* 0x000fe20003fa5270 */
[----:B------:R-:W-:-:S02]  /*06a0*/  IMAD.MOV.U32 R16, RZ, RZ, R25 ;  /* 0x000000ffff107224 */ /* 0x000fc400078e0019 */
[----:B------:R-:W-:Y:S01]  /*06b0*/  @!P1 VIADD R8, R8, 0xa ;  /* 0x0000000a08089836 */ /* 0x000fe20000000000 */
[----:B------:R-:W-:Y:S01]  /*06c0*/  SEL R17, R10, RZ, !P5 ;  /* 0x000000ff0a117207 */ /* 0x000fe20006800000 */
[----:B------:R-:W-:Y:S01]  /*06d0*/  @!P0 VIADD R6, R6, 0xa ;  /* 0x0000000a06068836 */ /* 0x000fe20000000000 */
[----:B------:R-:W-:Y:S01]  /*06e0*/  ISETP.NE.AND P5, PT, R15, R16, PT ;  /* 0x000000100f00720c */ /* 0x000fe20003fa5270 */
[----:B------:R-:W-:Y:S01]  /*06f0*/  @!P3 VIADD R8, R8, 0xa ;  /* 0x0000000a0808b836 */ /* 0x000fe20000000000 */
[-C--:B------:R-:W-:Y:S02]  /*0700*/  ISETP.NE.AND P4, PT, R14, R7.reuse, PT ;  /* 0x000000070e00720c */ /* 0x080fe40003f85270 */
[----:B------:R-:W-:Y:S01]  /*0710*/  ISETP.NE.AND P0, PT, R16, R7, PT ;  /* 0x000000071000720c */ /* 0x000fe20003f05270 */
[----:B------:R-:W-:Y:S01]  /*0720*/  @!P6 VIADD R8, R8, 0xa ;  /* 0x0000000a0808e836 */ /* 0x000fe20000000000 */
[----:B------:R-:W-:Y:S01]  /*0730*/  SEL R14, R12, RZ, !P5 ;  /* 0x000000ff0c0e7207 */ /* 0x000fe20006800000 */
[----:B------:R-:W-:Y:S01]  /*0740*/  @!P2 VIADD R6, R6, 0xa ;  /* 0x0000000a0606a836 */ /* 0x000fe20000000000 */
[----:B------:R-:W-:-:S02]  /*0750*/  SEL R7, R10, RZ, !P4 ;  /* 0x000000ff0a077207 */ /* 0x000fc40006000000 */
[----:B------:R-:W-:Y:S01]  /*0760*/  SEL R12, R12, RZ, !P0 ;  /* 0x000000ff0c0c7207 */ /* 0x000fe20004000000 */
[----:B------:R-:W-:Y:S01]  /*0770*/  IMAD.SHL.U32 R15, R28, 0x2000, RZ ;  /* 0x000020001c0f7824 */ /* 0x000fe200078e00ff */
[----:B------:R-:W-:Y:S02]  /*0780*/  IADD3 R14, PT, PT, R14, R6, R17 ;  /* 0x000000060e0e7210 */ /* 0x000fe40007ffe011 */
[----:B------:R-:W-:Y:S02]  /*0790*/  IADD3 R7, PT, PT, R12, R8, R7 ;  /* 0x000000080c077210 */ /* 0x000fe40007ffe007 */
[----:B------:R-:W-:Y:S01]  /*07a0*/  LOP3.LUT R8, R13, 0xffff, RZ, 0xc0, !PT ;  /* 0x0000ffff0d087812 */ /* 0x000fe200078ec0ff */
[----:B------:R-:W-:Y:S01]  /*07b0*/  IMAD.MOV R17, RZ, RZ, -R23 ;  /* 0x000000ffff117224 */ /* 0x000fe200078e0a17 */
[----:B------:R-:W-:Y:S01]  /*07c0*/  LOP3.LUT R26, R15, R26, RZ, 0x3c, !PT ;  /* 0x0000001a0f1a7212 */ /* 0x000fe200078e3cff */
[----:B------:R-:W-:Y:S02]  /*07d0*/  IMAD.SHL.U32 R28, R28, 0x1000, RZ ;  /* 0x000010001c1c7824 */ /* 0x000fe400078e00ff */
[----:B------:R-:W-:Y:S01]  /*07e0*/  IMAD R15, R8, UR7, -R7 ;  /* 0x00000007080f7c24 */ /* 0x000fe2000f8e0a07 */
[----:B------:R-:W-:Y:S01]  /*07f0*/  SHF.L.U32 R8, R21, 0x4, RZ ;  /* 0x0000000415087819 */ /* 0x000fe200000006ff */
[----:B------:R-:W-:-:S02]  /*0800*/  IMAD R6, R17, UR7, R14 ;  /* 0x0000000711067c24 */ /* 0x000fc4000f8e020e */
[----:B------:R-:W-:Y:S02]  /*0810*/  IMAD.SHL.U32 R21, R21, 0x40, RZ ;  /* 0x0000004015157824 */ /* 0x000fe400078e00ff */
[----:B------:R-:W-:Y:S02]  /*0820*/  IMAD.IADD R6, R6, 0x1, R15 ;  /* 0x0000000106067824 */ /* 0x000fe400078e020f */
[----:B------:R-:W-:Y:S01]  /*0830*/  IMAD.SHL.U32 R12, R11, 0x8, RZ ;  /* 0x000000080b0c7824 */ /* 0x000fe200078e00ff */
[----:B------:R-:W-:Y:S01]  /*0840*/  LOP3.LUT R7, R28, 0xffffe000, RZ, 0xc0, !PT ;  /* 0xffffe0001c077812 */ /* 0x000fe200078ec0ff */
[----:B------:R-:W-:Y:S01]  /*0850*/  IMAD.MOV.U32 R15, RZ, RZ, 0x17385ca9 ;  /* 0x17385ca9ff0f7424 */ /* 0x000fe200078e00ff */
[----:B------:R-:W-:Y:S02]  /*0860*/  LOP3.LUT R21, R21, R8, RZ, 0x3c, !PT ;  /* 0x0000000815157212 */ /* 0x000fe400078e3cff */
[----:B------:R-:W-:Y:S01]  /*0870*/  LOP3.LUT R10, R9, 0xffffff80, RZ, 0xc0, !PT ;  /* 0xffffff80090a7812 */ /* 0x000fe200078ec0ff */
[----:B------:R-:W-:Y:S01]  /*0880*/  IMAD R20, R20, R15, 0x47502932 ;  /* 0x4750293214147424 */ /* 0x000fe200078e020f */
[----:B------:R-:W-:-:S02]  /*0890*/  I2FP.F32.S32 R8, R6 ;  /* 0x0000000600087245 */ /* 0x000fc40000201400 */
[----:B------:R-:W-:Y:S02]  /*08a0*/  LOP3.LUT R12, R12, R11, RZ, 0x3c, !PT ;  /* 0x0000000b0c0c7212 */ /* 0x000fe400078e3cff */
[----:B------:R-:W-:Y:S02]  /*08b0*/  LEA.HI R7, R26, R7, RZ, 0xd ;  /* 0x000000071a077211 */ /* 0x000fe400078f68ff */
[----:B------:R-:W-:Y:S02]  /*08c0*/  LOP3.LUT R11, R18, 0xffe00000, RZ, 0xc0, !PT ;  /* 0xffe00000120b7812 */ /* 0x000fe400078ec0ff */
[----:B------:R-:W-:Y:S01]  /*08d0*/  LEA.HI R9, R21, R10, RZ, 0x7 ;  /* 0x0000000a15097211 */ /* 0x000fe200078f38ff */
[----:B------:R-:W-:Y:S01]  /*08e0*/  FMUL R8, R8, UR6 ;  /* 0x0000000608087c20 */ /* 0x000fe20008400000 */
[----:B------:R-:W-:Y:S02]  /*08f0*/  LEA.HI R15, R12, R11, RZ, 0x15 ;  /* 0x0000000b0c0f7211 */ /* 0x000fe400078fa8ff */
[----:B------:R-:W-:Y:S01]  /*0900*/  LOP3.LUT R10, R7, R9, R20, 0x96, !PT ;  /* 0x00000009070a7212 */ /* 0x000fe200078e9614 */
[----:B------:R-:W-:-:S03]  /*0910*/  FMUL R8, R8, -1.4426950216293334961 ;  /* 0xbfb8aa3b08087820 */ /* 0x000fc60000400000 */
[----:B------:R-:W-:Y:S02]  /*0920*/  LOP3.LUT R14, R10, R15, RZ, 0x3c, !PT ;  /* 0x0000000f0a0e7212 */ /* 0x000fe400078e3cff */
[C---:B------:R-:W-:Y:S02]  /*0930*/  FSETP.GEU.AND P0, PT, R8.reuse, -126, PT ;  /* 0xc2fc00000800780b */ /* 0x040fe40003f0e000 */
[----:B------:R-:W0:Y:S01]  /*0940*/  I2F.F64.U32 R10, R14 ;  /* 0x0000000e000a7312 */ /* 0x000e220000201800 */
[----:B------:R-:W1:Y:S10]  /*0950*/  S2R R16, SR_TID.X ;  /* 0x0000000000107919 */ /* 0x000e740000002100 */
[----:B------:R-:W-:Y:S01]  /*0960*/  @!P0 FMUL R8, R8, 0.5 ;  /* 0x3f00000008088820 */ /* 0x000fe20000400000 */
[----:B0-----:R-:W-:-:S03]  /*0970*/  DMUL R10, R10, UR4 ;  /* 0x000000040a0a7c28 */ /* 0x001fc60008000000 */
[----:B------:R-:W0:Y:S01]  /*0980*/  MUFU.EX2 R12, R8 ;  /* 0x00000008000c7308 */ /* 0x000e220000000800 */
[----:B------:R-:W2:Y:S07]  /*0990*/  S2UR UR5, SR_CgaCtaId ;  /* 0x00000000000579c3 */ /* 0x000eae0000008800 */
[----:B------:R-:W3:Y:S01]  /*09a0*/  F2F.F32.F64 R11, R10 ;  /* 0x0000000a000b7310 */ /* 0x000ee20000301000 */
[----:B------:R-:W4:Y:S01]  /*09b0*/  S2UR UR7, SR_CgaCtaId ;  /* 0x00000000000779c3 */ /* 0x000f220000008800 */
[----:B0-----:R-:W-:Y:S01]  /*09c0*/  @!P0 FMUL R12, R12, R12 ;  /* 0x0000000c0c0c8220 */ /* 0x001fe20000400000 */
[----:B------:R-:W-:-:S04]  /*09d0*/  UMOV UR6, 0x400 ;  /* 0x0000040000067882 */ /* 0x000fc80000000000 */
[----:B---3--:R-:W-:Y:S01]  /*09e0*/  FSETP.GE.AND P0, PT, R12, R11, PT ;  /* 0x0000000b0c00720b */ /* 0x008fe20003f06000 */
[----:B------:R-:W-:Y:S01]  /*09f0*/  UIADD3 UR6, UPT, UPT, UR6, 0x80, URZ ;  /* 0x0000008006067890 */ /* 0x000fe2000fffe0ff */
[----:B------:R-:W-:Y:S02]  /*0a00*/  UMOV UR4, 0x400 ;  /* 0x0000040000047882 */ /* 0x000fe40000000000 */
[----:B--2---:R-:W-:Y:S01]  /*0a10*/  ULEA UR5, UR5, UR4, 0x18 ;  /* 0x0000000405057291 */ /* 0x004fe2000f8ec0ff */
[----:B------:R-:W-:Y:S01]  /*0a20*/  IMAD.MOV.U32 R8, RZ, RZ, RZ ;  /* 0x000000ffff087224 */ /* 0x000fe200078e00ff */
[----:B----4-:R-:W-:-:S07]  /*0a30*/  ULEA UR6, UR7, UR6, 0x18 ;  /* 0x0000000607067291 */ /* 0x010fce000f8ec0ff */
[----:B------:R-:W-:Y:S01]  /*0a40*/  @P0 PRMT R23, R13, 0x7610, R23 ;  /* 0x000076100d170816 */ /* 0x000fe20000000017 */
[----:B------:R-:W-:Y:S01]  /*0a50*/  @P0 IMAD.MOV.U32 R8, RZ, RZ, R6 ;  /* 0x000000ffff080224 */ /* 0x000fe200078e0006 */
[C---:B-1----:R-:W-:Y:S02]  /*0a60*/  LEA R11, R16.reuse, UR5, 0x2 ;  /* 0x00000005100b7c11 */ /* 0x042fe4000f8e10ff */
[C---:B------:R-:W-:Y:S02]  /*0a70*/  LEA R6, R16.reuse, UR6, 0x2 ;  /* 0x0000000610067c11 */ /* 0x040fe4000f8e10ff */
[----:B------:R-:W-:Y:S01]  /*0a80*/  LOP3.LUT R23, R23, 0xffff, RZ, 0xc0, !PT ;  /* 0x0000ffff17177812 */ /* 0x000fe200078ec0ff */
[----:B------:R0:W-:Y:S04]  /*0a90*/  @P0 STG.E.U16 desc[UR12][R4.64], R13 ;  /* 0x0000000d04000986 */ /* 0x0001e8000c10150c */
[----:B------:R0:W-:Y:S04]  /*0aa0*/  STS [R11], R8 ;  /* 0x000000080b007388 */ /* 0x0001e80000000800 */
[----:B------:R0:W-:Y:S04]  /*0ab0*/  STG.E desc[UR12][R2.64], R7 ;  /* 0x0000000702007986 */ /* 0x0001e8000c10190c */
[----:B------:R0:W-:Y:S04]  /*0ac0*/  STG.E desc[UR12][R2.64+0x4], R9 ;  /* 0x0000040902007986 */ /* 0x0001e8000c10190c */
[----:B------:R0:W-:Y:S04]  /*0ad0*/  STG.E desc[UR12][R2.64+0x8], R15 ;  /* 0x0000080f02007986 */ /* 0x0001e8000c10190c */
[----:B------:R0:W-:Y:S04]  /*0ae0*/  STG.E desc[UR12][R2.64+0xc], R20 ;  /* 0x00000c1402007986 */ /* 0x0001e8000c10190c */
[----:B------:R0:W-:Y:S01]  /*0af0*/  STS [R6], R23 ;  /* 0x0000001706007388 */ /* 0x0001e20000000800 */
[----:B------:R-:W-:Y:S01]  /*0b00*/  BAR.SYNC.DEFER_BLOCKING 0x0 ;  /* 0x0000000000007b1d */ /* 0x000fe20000010000 */
[----:B------:R-:W-:-:S13]  /*0b10*/  ISETP.NE.AND P0, PT, R16, RZ, PT ;  /* 0x000000ff1000720c */ /* 0x000fda0003f05270 */
[----:B0-----:R-:W-:Y:S05]  /*0b20*/  @P0 EXIT ;  /* 0x000000000000094d */ /* 0x001fea0003800000 */
[----:B------:R-:W-:Y:S01]  /*0b30*/  UISETP.GE.U32.AND UP0, UPT, UR11, 0x8, UPT ;  /* 0x000000080b00788c */ /* 0x000fe2000bf06070 */
[----:B------:R-:W-:Y:S01]  /*0b40*/  CS2R R2, SRZ ;  /* 0x0000000000027805 */ /* 0x000fe2000001ff00 */
[----:B------:R-:W-:Y:S01]  /*0b50*/  ULOP3.LUT UR8, UR11, 0x7, URZ, 0xc0, !UPT ;  /* 0x000000070b087892 */ /* 0x000fe2000f8ec0ff */
[----:B------:R-:W-:-:S06]  /*0b60*/  UMOV UR4, URZ ;  /* 0x000000ff00047c82 */ /* 0x000fcc0008000000 */
[----:B------:R-:W-:Y:S05]  /*0b70*/  BRA.U !UP0, `(.L_x_0) ;  /* 0x0000000108707547 */ /* 0x000fea000b800000 */
[----:B------:R-:W-:Y:S01]  /*0b80*/  ULOP3.LUT UR7, UR11, 0xfffffff8, URZ, 0xc0, !UPT ;  /* 0xfffffff80b077892 */ /* 0x000fe2000f8ec0ff */
[----:B------:R-:W-:Y:S01]  /*0b90*/  CS2R R2, SRZ ;  /* 0x0000000000027805 */ /* 0x000fe2000001ff00 */
[----:B------:R-:W-:Y:S02]  /*0ba0*/  ULOP3.LUT UR4, UR11, 0x7f8, URZ, 0xc0, !UPT ;  /* 0x000007f80b047892 */ /* 0x000fe4000f8ec0ff */
[----:B------:R-:W-:Y:S02]  /*0bb0*/  UIADD3 UR9, UPT, UPT, UR5, 0x10, URZ ;  /* 0x0000001005097890 */ /* 0x000fe4000fffe0ff */
[----:B------:R-:W-:Y:S02]  /*0bc0*/  UIADD3 UR10, UPT, UPT, UR6, 0x10, URZ ;  /* 0x00000010060a7890 */ /* 0x000fe4000fffe0ff */
[----:B------:R-:W-:-:S12]  /*0bd0*/  UIADD3 UR7, UPT, UPT, -UR7, URZ, URZ ;  /* 0x000000ff07077290 */ /* 0x000fd8000fffe1ff */
.L_x_1:
[----:B------:R-:W0:Y:S01]  /*0be0*/  LDS.128 R4, [UR10+-0x10] ;  /* 0xfffff00aff047984 */ /* 0x000e220008000c00 */
[----:B------:R-:W-:-:S03]  /*0bf0*/  UIADD3 UR7, UPT, UPT, UR7, 0x8, URZ ;  /* 0x0000000807077890 */ /* 0x000fc6000fffe0ff */
[----:B------:R-:W-:Y:S01]  /*0c00*/  LDS.128 R8, [UR10] ;  /* 0x0000000aff087984 */ /* 0x000fe20008000c00 */
[----:B------:R-:W-:Y:S02]  /*0c10*/  UISETP.NE.AND UP0, UPT, UR7, URZ, UPT ;  /* 0x000000ff0700728c */ /* 0x000fe4000bf05270 */
[----:B------:R-:W-:Y:S01]  /*0c20*/  UIADD3 UR10, UPT, UPT, UR10, 0x20, URZ ;  /* 0x000000200a0a7890 */ /* 0x000fe2000fffe0ff */
[----:B------:R-:W1:Y:S04]  /*0c30*/  LDS.128 R12, [UR9+-0x10] ;  /* 0xfffff009ff0c7984 */ /* 0x000e680008000c00 */
[----:B------:R-:W2:Y:S01]  /*0c40*/  LDS.128 R16, [UR9] ;  /* 0x00000009ff107984 */ /* 0x000ea20008000c00 */
[----:B------:R-:W-:Y:S01]  /*0c50*/  UIADD3 UR9, UPT, UPT, UR9, 0x20, URZ ;  /* 0x0000002009097890 */ /* 0x000fe2000fffe0ff */
[----:B0-----:R-:W-:-:S04]  /*0c60*/  IMAD R4, R4, 0x2, R3 ;  /* 0x0000000204047824 */ /* 0x001fc800078e0203 */
[----:B------:R-:W-:Y:S01]  /*0c70*/  IMAD R5, R5, 0x2, R4 ;  /* 0x0000000205057824 */ /* 0x000fe200078e0204 */
[----:B-1----:R-:W-:-:S04]  /*0c80*/  IADD3 R12, PT, PT, R13, R12, R2 ;  /* 0x0000000c0d0c7210 */ /* 0x002fc80007ffe002 */
[----:B------:R-:W-:Y:S02]  /*0c90*/  LEA R6, R6, R5, 0x1 ;  /* 0x0000000506067211 */ /* 0x000fe400078e08ff */
[----:B------:R-:W-:-:S03]  /*0ca0*/  IADD3 R12, PT, PT, R15, R14, R12 ;  /* 0x0000000e0f0c7210 */ /* 0x000fc60007ffe00c */
[----:B------:R-:W-:Y:S01]  /*0cb0*/  IMAD R7, R7, 0x2, R6 ;  /* 0x0000000207077824 */ /* 0x000fe200078e0206 */
[----:B--2---:R-:W-:-:S03]  /*0cc0*/  IADD3 R12, PT, PT, R17, R16, R12 ;  /* 0x00000010110c7210 */ /* 0x004fc60007ffe00c */
[----:B------:R-:W-:Y:S01]  /*0cd0*/  IMAD R8, R8, 0x2, R7 ;  /* 0x0000000208087824 */ /* 0x000fe200078e0207 */
[----:B------:R-:W-:-:S03]  /*0ce0*/  IADD3 R2, PT, PT, R19, R18, R12 ;  /* 0x0000001213027210 */ /* 0x000fc60007ffe00c */
[----:B------:R-:W-:-:S04]  /*0cf0*/  IMAD R9, R9, 0x2, R8 ;  /* 0x0000000209097824 */ /* 0x000fc800078e0208 */
[----:B------:R-:W-:-:S04]  /*0d00*/  IMAD R10, R10, 0x2, R9 ;  /* 0x000000020a0a7824 */ /* 0x000fc800078e0209 */
[----:B------:R-:W-:-:S04]  /*0d10*/  IMAD R10, R11, 0x2, R10 ;  /* 0x000000020b0a7824 */ /* 0x000fc800078e020a */
[----:B------:R-:W-:Y:S01]  /*0d20*/  VIADD R3, R10, 0xfffffff8 ;  /* 0xfffffff80a037836 */ /* 0x000fe20000000000 */
[----:B------:R-:W-:Y:S06]  /*0d30*/  BRA.U UP0, `(.L_x_1) ;  /* 0xfffffffd00a87547 */ /* 0x000fec000b83ffff */
.L_x_0:
[----:B------:R-:W-:-:S09]  /*0d40*/  UISETP.NE.AND UP0, UPT, UR8, URZ, UPT ;  /* 0x000000ff0800728c */ /* 0x000fd2000bf05270 */
[----:B------:R-:W-:Y:S05]  /*0d50*/  BRA.U !UP0, `(.L_x_2) ;  /* 0x0000000108a07547 */ /* 0x000fea000b800000 */
[----:B------:R-:W-:Y:S02]  /*0d60*/  UISETP.GE.U32.AND UP0, UPT, UR8, 0x4, UPT ;  /* 0x000000040800788c */ /* 0x000fe4000bf06070 */
[----:B------:R-:W-:-:S04]  /*0d70*/  ULOP3.LUT UR7, UR11, 0x3, URZ, 0xc0, !UPT ;  /* 0x000000030b077892 */ /* 0x000fc8000f8ec0ff */
[----:B------:R-:W-:-:S03]  /*0d80*/  UISETP.NE.AND UP1, UPT, UR7, URZ, UPT ;  /* 0x000000ff0700728c */ /* 0x000fc6000bf25270 */
[----:B------:R-:W-:Y:S08]  /*0d90*/  BRA.U !UP0, `(.L_x_3) ;  /* 0x0000000108387547 */ /* 0x000ff0000b800000 */
[----:B------:R-:W-:Y:S02]  /*0da0*/  ULEA UR9, UR4, UR6, 0x2 ;  /* 0x0000000604097291 */ /* 0x000fe4000f8e10ff */
[----:B------:R-:W-:Y:S02]  /*0db0*/  ULEA UR8, UR4, UR5, 0x2 ;  /* 0x0000000504087291 */ /* 0x000fe4000f8e10ff */
[----:B------:R-:W-:-:S05]  /*0dc0*/  UIADD3 UR4, UPT, UPT, UR4, 0x4, URZ ;  /* 0x0000000404047890 */ /* 0x000fca000fffe0ff */
[----:B------:R-:W0:Y:S04]  /*0dd0*/  LDS.64 R6, [UR9] ;  /* 0x00000009ff067984 */ /* 0x000e280008000a00 */
[----:B------:R-:W1:Y:S04]  /*0de0*/  LDS.64 R8, [UR9+0x8] ;  /* 0x00000809ff087984 */ /* 0x000e680008000a00 */
[----:B------:R-:W2:Y:S04]  /*0df0*/  LDS.64 R4, [UR8] ;  /* 0x00000008ff047984 */ /* 0x000ea80008000a00 */
[----:B------:R-:W3:Y:S01]  /*0e00*/  LDS.64 R10, [UR8+0x8] ;  /* 0x00000808ff0a7984 */ /* 0x000ee20008000a00 */
[----:B0-----:R-:W-:-:S04]  /*0e10*/  IMAD R6, R6, 0x2, R3 ;  /* 0x0000000206067824 */ /* 0x001fc800078e0203 */
[----:B------:R-:W-:-:S04]  /*0e20*/  IMAD R7, R7, 0x2, R6 ;  /* 0x0000000207077824 */ /* 0x000fc800078e0206 */
[----:B-1----:R-:W-:Y:S01]  /*0e30*/  IMAD R8, R8, 0x2, R7 ;  /* 0x0000000208087824 */ /* 0x002fe200078e0207 */
[----:B--2---:R-:W-:-:S04]  /*0e40*/  IADD3 R2, PT, PT, R5, R4, R2 ;  /* 0x0000000405027210 */ /* 0x004fc80007ffe002 */
[----:B------:R-:W-:Y:S02]  /*0e50*/  LEA R8, R9, R8, 0x1 ;  /* 0x0000000809087211 */ /* 0x000fe400078e08ff */
[----:B---3--:R-:W-:-:S03]  /*0e60*/  IADD3 R2, PT, PT, R11, R10, R2 ;  /* 0x0000000a0b027210 */ /* 0x008fc60007ffe002 */
[----:B------:R-:W-:-:S07]  /*0e70*/  VIADD R3, R8, 0xfffffffc ;  /* 0xfffffffc08037836 */ /* 0x000fce0000000000 */
.L_x_3:
[----:B------:R-:W-:Y:S05]  /*0e80*/  BRA.U !UP1, `(.L_x_2) ;  /* 0x0000000109547547 */ /* 0x000fea000b800000 */
[----:B------:R-:W-:Y:S02]  /*0e90*/  UISETP.NE.AND UP0, UPT, UR7, 0x1, UPT ;  /* 0x000000010700788c */ /* 0x000fe4000bf05270 */
[----:B------:R-:W-:-:S04]  /*0ea0*/  ULOP3.LUT UR8, UR11, 0x1, URZ, 0xc0, !UPT ;  /* 0x000000010b087892 */ /* 0x000fc8000f8ec0ff */
[----:B------:R-:W-:-:S03]  /*0eb0*/  UISETP.NE.U32.AND UP1, UPT, UR8, 0x1, UPT ;  /* 0x000000010800788c */ /* 0x000fc6000bf25070 */
[----:B------:R-:W-:Y:S08]  /*0ec0*/  BRA.U !UP0, `(.L_x_4) ;  /* 0x0000000108247547 */ /* 0x000ff0000b800000 */
[----:B------:R-:W-:Y:S02]  /*0ed0*/  ULEA UR8, UR4, UR6, 0x2 ;  /* 0x0000000604087291 */ /* 0x000fe4000f8e10ff */
[----:B------:R-:W-:Y:S02]  /*0ee0*/  ULEA UR7, UR4, UR5, 0x2 ;  /* 0x0000000504077291 */ /* 0x000fe4000f8e10ff */
[----:B------:R-:W-:-:S05]  /*0ef0*/  UIADD3 UR4, UPT, UPT, UR4, 0x2, URZ ;  /* 0x0000000204047890 */ /* 0x000fca000fffe0ff */
[----:B------:R-:W0:Y:S04]  /*0f00*/  LDS.64 R6, [UR8] ;  /* 0x00000008ff067984 */ /* 0x000e280008000a00 */
[----:B------:R-:W1:Y:S01]  /*0f10*/  LDS.64 R4, [UR7] ;  /* 0x00000007ff047984 */ /* 0x000e620008000a00 */
[----:B0-----:R-:W-:-:S04]  /*0f20*/  IMAD R6, R6, 0x2, R3 ;  /* 0x0000000206067824 */ /* 0x001fc800078e0203 */
[----:B------:R-:W-:Y:S01]  /*0f30*/  IMAD R6, R7, 0x2, R6 ;  /* 0x0000000207067824 */ /* 0x000fe200078e0206 */
[----:B-1----:R-:W-:-:S03]  /*0f40*/  IADD3 R2, PT, PT, R5, R4, R2 ;  /* 0x0000000405027210 */ /* 0x002fc60007ffe002 */
[----:B------:R-:W-:-:S07]  /*0f50*/  VIADD R3, R6, 0xfffffffe ;  /* 0xfffffffe06037836 */ /* 0x000fce0000000000 */
.L_x_4:
[----:B------:R-:W-:Y:S05]  /*0f60*/  BRA.U UP1, `(.L_x_2) ;  /* 0x00000001011c7547 */ /* 0x000fea000b800000 */
[----:B------:R-:W-:Y:S02]  /*0f70*/  ULEA UR7, UR4, UR6, 0x2 ;  /* 0x0000000604077291 */ /* 0x000fe4000f8e10ff */
[----:B------:R-:W-:-:S07]  /*0f80*/  ULEA UR4, UR4, UR5, 0x2 ;  /* 0x0000000504047291 */ /* 0x000fce000f8e10ff */
[----:B------:R-:W0:Y:S04]  /*0f90*/  LDS R4, [UR7] ;  /* 0x00000007ff047984 */ /* 0x000e280008000800 */
[----:B------:R-:W1:Y:S01]  /*0fa0*/  LDS R5, [UR4] ;  /* 0x00000004ff057984 */ /* 0x000e620008000800 */
[----:B0-----:R-:W-:Y:S02]  /*0fb0*/  IMAD R3, R4, 0x2, R3 ;  /* 0x0000000204037824 */ /* 0x001fe400078e0203 */
[----:B-1----:R-:W-:Y:S02]  /*0fc0*/  IMAD.IADD R2, R2, 0x1, R5 ;  /* 0x0000000102027824 */ /* 0x002fe400078e0205 */
[----:B------:R-:W-:-:S07]  /*0fd0*/  VIADD R3, R3, 0xffffffff ;  /* 0xffffffff03037836 */ /* 0x000fce0000000000 */
.L_x_2:
[----:B------:R-:W0:Y:S08]  /*0fe0*/  LDC.64 R4, c[0x0][0x3a0] ;  /* 0x0000e800ff047b82 */ /* 0x000e300000000a00 */
[----:B------:R-:W1:Y:S01]  /*0ff0*/  LDC.64 R6, c[0x0][0x3b0] ;  /* 0x0000ec00ff067b82 */ /* 0x000e620000000a00 */
[----:B0-----:R-:W-:-:S05]  /*1000*/  IMAD.WIDE.U32 R4, R0, 0x4, R4 ;  /* 0x0000000400047825 */ /* 0x001fca00078e0004 */
[----:B------:R-:W2:Y:S01]  /*1010*/  LDG.E R9, desc[UR12][R4.64] ;  /* 0x0000000c04097981 */ /* 0x000ea2000c1e1900 */
[----:B-1----:R-:W-:-:S04]  /*1020*/  IMAD.WIDE.U32 R6, R0, 0x4, R6 ;  /* 0x0000000400067825 */ /* 0x002fc800078e0006 */
[----:B--2---:R-:W-:-:S05]  /*1030*/  IMAD.IADD R9, R9, 0x1, R2 ;  /* 0x0000000109097824 */ /* 0x004fca00078e0202 */
[----:B------:R-:W-:Y:S04]  /*1040*/  STG.E desc[UR12][R4.64], R9 ;  /* 0x0000000904007986 */ /* 0x000fe8000c10190c */
[----:B------:R-:W-:Y:S01]  /*1050*/  STG.E desc[UR12][R6.64], R3 ;  /* 0x0000000306007986 */ /* 0x000fe2000c10190c */
[----:B------:R-:W-:Y:S05]  /*1060*/  EXIT ;  /* 0x000000000000794d */ /* 0x000fea0003800000 */
.L_x_5:
[----:B------:R-:W-:-:S00]  /*1070*/  BRA `(.L_x_5) ;  /* 0xfffffffc00fc7947 */ /* 0x000fc0000383ffff */
[----:B------:R-:W-:-:S00]  /*1080*/  NOP ;  /* 0x0000000000007918 */ /* 0x000fc00000000000 */
[----:B------:R-:W-:-:S00]  /*1090*/  NOP ;  /* 0x0000000000007918 */ /* 0x000fc00000000000 */
[----:B------:R-:W-:-:S00]  /*10a0*/  NOP ;  /* 0x0000000000007918 */ /* 0x000fc00000000000 */
[----:B------:R-:W-:-:S00]  /*10b0*/  NOP ;  /* 0x0000000000007918 */ /* 0x000fc00000000000 */
[----:B------:R-:W-:-:S00]  /*10c0*/  NOP ;  /* 0x0000000000007918 */ /* 0x000fc00000000000 */
[----:B------:R-:W-:-:S00]  /*10d0*/  NOP ;  /* 0x0000000000007918 */ /* 0x000fc00000000000 */
[----:B------:R-:W-:-:S00]  /*10e0*/  NOP ;  /* 0x0000000000007918 */ /* 0x000fc00000000000 */
[----:B------:R-:W-:-:S00]  /*10f0*/  NOP ;  /* 0x0000000000007918 */ /* 0x000fc00000000000 */
.L_x_6:


//--------------------- .nv.shared._Z13runMetropolisPiPtPjS1_S_PbS_fi --------------------------
	.section	.nv.shared._Z13runMetropolisPiPtPjS1_S_PbS_fi,"aw",@nobits
	.sectionflags	@""
	.align	4
.nv.shared._Z13runMetropolisPiPtPjS1_S_PbS_fi:
	.zero		1280


//--------------------- .nv.shared.reserved.0     --------------------------
	.section	.nv.shared.reserved.0,"aw",@nobits
	.weak		__nv_reservedSMEM_offset_0_alias
	.size		__nv_reservedSMEM_offset_0_alias, 0, 64
	.other		__nv_reservedSMEM_offset_0_alias,@"STO_CUDA_RESERVED_SHARED STV_DEFAULT"
__nv_reservedSMEM_offset_0_alias:
	.zero		0
	.zero		64


//--------------------- .nv.constant0._Z13runMetropolisPiPtPjS1_S_PbS_fi --------------------------
	.section	.nv.constant0._Z13runMetropolisPiPtPjS1_S_PbS_fi,"a",@progbits
	.sectionflags	@""
	.align	4
.nv.constant0._Z13runMetropolisPiPtPjS1_S_PbS_fi:
	.zero		960


//--------------------- SYMBOLS --------------------------

	.type		.nv.reservedSmem.offset0,@object
	.size		.nv.reservedSmem.offset0,0x4
	.type		.nv.reservedSmem.cap,@object
	.size		.nv.reservedSmem.cap,0x4
